//
// Generated by NVIDIA NVVM Compiler
//
// Compiler Build ID: CL-36424714
// Cuda compilation tools, release 13.0, V13.0.88
// Based on NVVM 20.0.0
//

.version 9.0
.target sm_100
.address_size 64

	// .globl	_Z11BlockReduceILi1024ELi131072EEvPi
// _ZZ11BlockReduceILi1024ELi131072EEvPiE4temp has been demoted
// _ZZ11BlockReduceILi1024ELi128EEvPiE4temp has been demoted
// _ZZ11BlockReduceILi1024ELi1EEvPiE4temp has been demoted

.visible .entry _Z11BlockReduceILi1024ELi131072EEvPi(
	.param .u64 .ptr .align 1 _Z11BlockReduceILi1024ELi131072EEvPi_param_0
)
{
	.reg .pred 	%p<12>;
	.reg .b32 	%r<40>;
	.reg .b64 	%rd<7>;
	// demoted variable
	.shared .align 4 .b8 _ZZ11BlockReduceILi1024ELi131072EEvPiE4temp[4096];
	ld.param.u64 	%rd2, [_Z11BlockReduceILi1024ELi131072EEvPi_param_0];
	cvta.to.global.u64 	%rd1, %rd2;
	mov.u32 	%r1, %tid.x;
	mov.u32 	%r2, %ctaid.x;
	mov.u32 	%r4, %ntid.x;
	mad.lo.s32 	%r5, %r2, %r4, %r1;
	mul.wide.s32 	%rd3, %r5, 4;
	add.s64 	%rd4, %rd1, %rd3;
	ld.global.u32 	%r6, [%rd4];
	shl.b32 	%r7, %r1, 2;
	mov.u32 	%r8, _ZZ11BlockReduceILi1024ELi131072EEvPiE4temp;
	add.s32 	%r3, %r8, %r7;
	st.shared.u32 	[%r3], %r6;
	bar.sync 	0;
	setp.gt.u32 	%p1, %r1, 511;
	@%p1 bra 	$L__BB0_2;
	ld.shared.u32 	%r9, [%r3+2048];
	ld.shared.u32 	%r10, [%r3];
	add.s32 	%r11, %r10, %r9;
	st.shared.u32 	[%r3], %r11;
$L__BB0_2:
	bar.sync 	0;
	setp.gt.u32 	%p2, %r1, 255;
	@%p2 bra 	$L__BB0_4;
	ld.shared.u32 	%r12, [%r3+1024];
	ld.shared.u32 	%r13, [%r3];
	add.s32 	%r14, %r13, %r12;
	st.shared.u32 	[%r3], %r14;
$L__BB0_4:
	bar.sync 	0;
	setp.gt.u32 	%p3, %r1, 127;
	@%p3 bra 	$L__BB0_6;
	ld.shared.u32 	%r15, [%r3+512];
	ld.shared.u32 	%r16, [%r3];
	add.s32 	%r17, %r16, %r15;
	st.shared.u32 	[%r3], %r17;
$L__BB0_6:
	bar.sync 	0;
	setp.gt.u32 	%p4, %r1, 63;
	@%p4 bra 	$L__BB0_8;
	ld.shared.u32 	%r18, [%r3+256];
	ld.shared.u32 	%r19, [%r3];
	add.s32 	%r20, %r19, %r18;
	st.shared.u32 	[%r3], %r20;
$L__BB0_8:
	bar.sync 	0;
	setp.gt.u32 	%p5, %r1, 31;
	@%p5 bra 	$L__BB0_10;
	ld.shared.u32 	%r21, [%r3+128];
	ld.shared.u32 	%r22, [%r3];
	add.s32 	%r23, %r22, %r21;
	st.shared.u32 	[%r3], %r23;
$L__BB0_10:
	bar.sync 	0;
	setp.gt.u32 	%p6, %r1, 15;
	@%p6 bra 	$L__BB0_12;
	ld.shared.u32 	%r24, [%r3+64];
	ld.shared.u32 	%r25, [%r3];
	add.s32 	%r26, %r25, %r24;
	st.shared.u32 	[%r3], %r26;
$L__BB0_12:
	bar.sync 	0;
	setp.gt.u32 	%p7, %r1, 7;
	@%p7 bra 	$L__BB0_14;
	ld.shared.u32 	%r27, [%r3+32];
	ld.shared.u32 	%r28, [%r3];
	add.s32 	%r29, %r28, %r27;
	st.shared.u32 	[%r3], %r29;
$L__BB0_14:
	bar.sync 	0;
	setp.gt.u32 	%p8, %r1, 3;
	@%p8 bra 	$L__BB0_16;
	ld.shared.u32 	%r30, [%r3+16];
	ld.shared.u32 	%r31, [%r3];
	add.s32 	%r32, %r31, %r30;
	st.shared.u32 	[%r3], %r32;
$L__BB0_16:
	bar.sync 	0;
	setp.gt.u32 	%p9, %r1, 1;
	@%p9 bra 	$L__BB0_18;
	ld.shared.u32 	%r33, [%r3+8];
	ld.shared.u32 	%r34, [%r3];
	add.s32 	%r35, %r34, %r33;
	st.shared.u32 	[%r3], %r35;
$L__BB0_18:
	bar.sync 	0;
	setp.ne.s32 	%p10, %r1, 0;
	@%p10 bra 	$L__BB0_20;
	ld.shared.u32 	%r36, [_ZZ11BlockReduceILi1024ELi131072EEvPiE4temp+4];
	ld.shared.u32 	%r37, [%r3];
	add.s32 	%r38, %r37, %r36;
	st.shared.u32 	[%r3], %r38;
$L__BB0_20:
	setp.ne.s32 	%p11, %r1, 0;
	bar.sync 	0;
	@%p11 bra 	$L__BB0_22;
	ld.shared.u32 	%r39, [_ZZ11BlockReduceILi1024ELi131072EEvPiE4temp];
	mul.wide.u32 	%rd5, %r2, 4;
	add.s64 	%rd6, %rd1, %rd5;
	st.global.u32 	[%rd6], %r39;
$L__BB0_22:
	ret;

}
	// .globl	_Z11BlockReduceILi1024ELi128EEvPi
.visible .entry _Z11BlockReduceILi1024ELi128EEvPi(
	.param .u64 .ptr .align 1 _Z11BlockReduceILi1024ELi128EEvPi_param_0
)
{
	.reg .pred 	%p<13>;
	.reg .b32 	%r<41>;
	.reg .b64 	%rd<7>;
	// demoted variable
	.shared .align 4 .b8 _ZZ11BlockReduceILi1024ELi128EEvPiE4temp[4096];
	ld.param.u64 	%rd2, [_Z11BlockReduceILi1024ELi128EEvPi_param_0];
	cvta.to.global.u64 	%rd1, %rd2;
	mov.u32 	%r1, %tid.x;
	mov.u32 	%r2, %ctaid.x;
	setp.gt.u32 	%p1, %r1, 127;
	shl.b32 	%r4, %r1, 2;
	mov.u32 	%r5, _ZZ11BlockReduceILi1024ELi128EEvPiE4temp;
	add.s32 	%r3, %r5, %r4;
	@%p1 bra 	$L__BB1_2;
	mov.u32 	%r7, %ntid.x;
	mad.lo.s32 	%r8, %r2, %r7, %r1;
	mul.wide.s32 	%rd3, %r8, 4;
	add.s64 	%rd4, %rd1, %rd3;
	ld.global.u32 	%r9, [%rd4];
	st.shared.u32 	[%r3], %r9;
	bra.uni 	$L__BB1_3;
$L__BB1_2:
	mov.b32 	%r6, 0;
	st.shared.u32 	[%r3], %r6;
$L__BB1_3:
	bar.sync 	0;
	setp.gt.u32 	%p2, %r1, 511;
	@%p2 bra 	$L__BB1_5;
	ld.shared.u32 	%r10, [%r3+2048];
	ld.shared.u32 	%r11, [%r3];
	add.s32 	%r12, %r11, %r10;
	st.shared.u32 	[%r3], %r12;
$L__BB1_5:
	bar.sync 	0;
	setp.gt.u32 	%p3, %r1, 255;
	@%p3 bra 	$L__BB1_7;
	ld.shared.u32 	%r13, [%r3+1024];
	ld.shared.u32 	%r14, [%r3];
	add.s32 	%r15, %r14, %r13;
	st.shared.u32 	[%r3], %r15;
$L__BB1_7:
	setp.gt.u32 	%p4, %r1, 127;
	bar.sync 	0;
	@%p4 bra 	$L__BB1_9;
	ld.shared.u32 	%r16, [%r3+512];
	ld.shared.u32 	%r17, [%r3];
	add.s32 	%r18, %r17, %r16;
	st.shared.u32 	[%r3], %r18;
$L__BB1_9:
	bar.sync 	0;
	setp.gt.u32 	%p5, %r1, 63;
	@%p5 bra 	$L__BB1_11;
	ld.shared.u32 	%r19, [%r3+256];
	ld.shared.u32 	%r20, [%r3];
	add.s32 	%r21, %r20, %r19;
	st.shared.u32 	[%r3], %r21;
$L__BB1_11:
	bar.sync 	0;
	setp.gt.u32 	%p6, %r1, 31;
	@%p6 bra 	$L__BB1_13;
	ld.shared.u32 	%r22, [%r3+128];
	ld.shared.u32 	%r23, [%r3];
	add.s32 	%r24, %r23, %r22;
	st.shared.u32 	[%r3], %r24;
$L__BB1_13:
	bar.sync 	0;
	setp.gt.u32 	%p7, %r1, 15;
	@%p7 bra 	$L__BB1_15;
	ld.shared.u32 	%r25, [%r3+64];
	ld.shared.u32 	%r26, [%r3];
	add.s32 	%r27, %r26, %r25;
	st.shared.u32 	[%r3], %r27;
$L__BB1_15:
	bar.sync 	0;
	setp.gt.u32 	%p8, %r1, 7;
	@%p8 bra 	$L__BB1_17;
	ld.shared.u32 	%r28, [%r3+32];
	ld.shared.u32 	%r29, [%r3];
	add.s32 	%r30, %r29, %r28;
	st.shared.u32 	[%r3], %r30;
$L__BB1_17:
	bar.sync 	0;
	setp.gt.u32 	%p9, %r1, 3;
	@%p9 bra 	$L__BB1_19;
	ld.shared.u32 	%r31, [%r3+16];
	ld.shared.u32 	%r32, [%r3];
	add.s32 	%r33, %r32, %r31;
	st.shared.u32 	[%r3], %r33;
$L__BB1_19:
	bar.sync 	0;
	setp.gt.u32 	%p10, %r1, 1;
	@%p10 bra 	$L__BB1_21;
	ld.shared.u32 	%r34, [%r3+8];
	ld.shared.u32 	%r35, [%r3];
	add.s32 	%r36, %r35, %r34;
	st.shared.u32 	[%r3], %r36;
$L__BB1_21:
	bar.sync 	0;
	setp.ne.s32 	%p11, %r1, 0;
	@%p11 bra 	$L__BB1_23;
	ld.shared.u32 	%r37, [_ZZ11BlockReduceILi1024ELi128EEvPiE4temp+4];
	ld.shared.u32 	%r38, [%r3];
	add.s32 	%r39, %r38, %r37;
	st.shared.u32 	[%r3], %r39;
$L__BB1_23:
	setp.ne.s32 	%p12, %r1, 0;
	bar.sync 	0;
	@%p12 bra 	$L__BB1_25;
	ld.shared.u32 	%r40, [_ZZ11BlockReduceILi1024ELi128EEvPiE4temp];
	mul.wide.u32 	%rd5, %r2, 4;
	add.s64 	%rd6, %rd1, %rd5;
	st.global.u32 	[%rd6], %r40;
$L__BB1_25:
	ret;

}
	// .globl	_Z11BlockReduceILi1024ELi1EEvPi
.visible .entry _Z11BlockReduceILi1024ELi1EEvPi(
	.param .u64 .ptr .align 1 _Z11BlockReduceILi1024ELi1EEvPi_param_0
)
{
	.reg .pred 	%p<13>;
	.reg .b32 	%r<41>;
	.reg .b64 	%rd<7>;
	// demoted variable
	.shared .align 4 .b8 _ZZ11BlockReduceILi1024ELi1EEvPiE4temp[4096];
	ld.param.u64 	%rd2, [_Z11BlockReduceILi1024ELi1EEvPi_param_0];
	cvta.to.global.u64 	%rd1, %rd2;
	mov.u32 	%r1, %tid.x;
	mov.u32 	%r2, %ctaid.x;
	setp.ne.s32 	%p1, %r1, 0;
	shl.b32 	%r4, %r1, 2;
	mov.u32 	%r5, _ZZ11BlockReduceILi1024ELi1EEvPiE4temp;
	add.s32 	%r3, %r5, %r4;
	@%p1 bra 	$L__BB2_2;
	mov.u32 	%r7, %ntid.x;
	mad.lo.s32 	%r8, %r2, %r7, %r1;
	mul.wide.s32 	%rd3, %r8, 4;
	add.s64 	%rd4, %rd1, %rd3;
	ld.global.u32 	%r9, [%rd4];
	st.shared.u32 	[_ZZ11BlockReduceILi1024ELi1EEvPiE4temp], %r9;
	bra.uni 	$L__BB2_3;
$L__BB2_2:
	mov.b32 	%r6, 0;
	st.shared.u32 	[%r3], %r6;
$L__BB2_3:
	bar.sync 	0;
	setp.gt.u32 	%p2, %r1, 511;
	@%p2 bra 	$L__BB2_5;
	ld.shared.u32 	%r10, [%r3+2048];
	ld.shared.u32 	%r11, [%r3];
	add.s32 	%r12, %r11, %r10;
	st.shared.u32 	[%r3], %r12;
$L__BB2_5:
	bar.sync 	0;
	setp.gt.u32 	%p3, %r1, 255;
	@%p3 bra 	$L__BB2_7;
	ld.shared.u32 	%r13, [%r3+1024];
	ld.shared.u32 	%r14, [%r3];
	add.s32 	%r15, %r14, %r13;
	st.shared.u32 	[%r3], %r15;
$L__BB2_7:
	bar.sync 	0;
	setp.gt.u32 	%p4, %r1, 127;
	@%p4 bra 	$L__BB2_9;
	ld.shared.u32 	%r16, [%r3+512];
	ld.shared.u32 	%r17, [%r3];
	add.s32 	%r18, %r17, %r16;
	st.shared.u32 	[%r3], %r18;
$L__BB2_9:
	bar.sync 	0;
	setp.gt.u32 	%p5, %r1, 63;
	@%p5 bra 	$L__BB2_11;
	ld.shared.u32 	%r19, [%r3+256];
	ld.shared.u32 	%r20, [%r3];
	add.s32 	%r21, %r20, %r19;
	st.shared.u32 	[%r3], %r21;
$L__BB2_11:
	bar.sync 	0;
	setp.gt.u32 	%p6, %r1, 31;
	@%p6 bra 	$L__BB2_13;
	ld.shared.u32 	%r22, [%r3+128];
	ld.shared.u32 	%r23, [%r3];
	add.s32 	%r24, %r23, %r22;
	st.shared.u32 	[%r3], %r24;
$L__BB2_13:
	bar.sync 	0;
	setp.gt.u32 	%p7, %r1, 15;
	@%p7 bra 	$L__BB2_15;
	ld.shared.u32 	%r25, [%r3+64];
	ld.shared.u32 	%r26, [%r3];
	add.s32 	%r27, %r26, %r25;
	st.shared.u32 	[%r3], %r27;
$L__BB2_15:
	bar.sync 	0;
	setp.gt.u32 	%p8, %r1, 7;
	@%p8 bra 	$L__BB2_17;
	ld.shared.u32 	%r28, [%r3+32];
	ld.shared.u32 	%r29, [%r3];
	add.s32 	%r30, %r29, %r28;
	st.shared.u32 	[%r3], %r30;
$L__BB2_17:
	bar.sync 	0;
	setp.gt.u32 	%p9, %r1, 3;
	@%p9 bra 	$L__BB2_19;
	ld.shared.u32 	%r31, [%r3+16];
	ld.shared.u32 	%r32, [%r3];
	add.s32 	%r33, %r32, %r31;
	st.shared.u32 	[%r3], %r33;
$L__BB2_19:
	bar.sync 	0;
	setp.gt.u32 	%p10, %r1, 1;
	@%p10 bra 	$L__BB2_21;
	ld.shared.u32 	%r34, [%r3+8];
	ld.shared.u32 	%r35, [%r3];
	add.s32 	%r36, %r35, %r34;
	st.shared.u32 	[%r3], %r36;
$L__BB2_21:
	setp.ne.s32 	%p11, %r1, 0;
	bar.sync 	0;
	@%p11 bra 	$L__BB2_23;
	ld.shared.u32 	%r37, [_ZZ11BlockReduceILi1024ELi1EEvPiE4temp+4];
	ld.shared.u32 	%r38, [%r3];
	add.s32 	%r39, %r38, %r37;
	st.shared.u32 	[%r3], %r39;
$L__BB2_23:
	setp.ne.s32 	%p12, %r1, 0;
	bar.sync 	0;
	@%p12 bra 	$L__BB2_25;
	ld.shared.u32 	%r40, [_ZZ11BlockReduceILi1024ELi1EEvPiE4temp];
	mul.wide.u32 	%rd5, %r2, 4;
	add.s64 	%rd6, %rd1, %rd5;
	st.global.u32 	[%rd6], %r40;
$L__BB2_25:
	ret;

}


// ===== COMPILED SASS (sm_100) =====

	.target	sm_100

	.elftype	@"ET_EXEC"


//--------------------- .note.nv.tkinfo           --------------------------
	.section	.note.nv.tkinfo,"",@"SHT_NOTE"
	.sectionflags	@"SHF_NOTE_NV_TKINFO"
	.tkinfo
        /*0018*/ 	.word	0x00000002
        /*0030*/ 	.string	""
        /*0030*/ 	.string	"ptxas"
        /*0030*/ 	.string	"Cuda compilation tools, release 13.0, V13.0.88"
        /*0030*/ 	.string	"Build cuda_13.0.r13.0/compiler.36424714_0"
        /*0030*/ 	.string	"-arch sm_100 -m 64 "



//--------------------- .note.nv.cuinfo           --------------------------
	.section	.note.nv.cuinfo,"",@"SHT_NOTE"
	.sectionflags	@"SHF_NOTE_NV_CUINFO"
        /*0018*/ 	.short	0x0002
        /*001a*/ 	.short	0x0064
        /*001c*/ 	.short	0x0082
	.zero		2


//--------------------- .nv.info                  --------------------------
	.section	.nv.info,"",@"SHT_CUDA_INFO"
	.align	4


	//----- nvinfo : EIATTR_REGCOUNT
	.align		4
        /*0000*/ 	.byte	0x04, 0x2f
        /*0002*/ 	.short	(.L_1 - .L_0)
	.align		4
.L_0:
        /*0004*/ 	.word	index@(_Z11BlockReduceILi1024ELi131072EEvPi)
        /*0008*/ 	.word	0x0000000e


	//----- nvinfo : EIATTR_FRAME_SIZE
	.align		4
.L_1:
        /*000c*/ 	.byte	0x04, 0x11
        /*000e*/ 	.short	(.L_3 - .L_2)
	.align		4
.L_2:
        /*0010*/ 	.word	index@(_Z11BlockReduceILi1024ELi131072EEvPi)
        /*0014*/ 	.word	0x00000000


	//----- nvinfo : EIATTR_REGCOUNT
	.align		4
.L_3:
        /*0018*/ 	.byte	0x04, 0x2f
        /*001a*/ 	.short	(.L_5 - .L_4)
	.align		4
.L_4:
        /*001c*/ 	.word	index@(_Z11BlockReduceILi1024ELi128EEvPi)
        /*0020*/ 	.word	0x0000000c


	//----- nvinfo : EIATTR_FRAME_SIZE
	.align		4
.L_5:
        /*0024*/ 	.byte	0x04, 0x11
        /*0026*/ 	.short	(.L_7 - .L_6)
	.align		4
.L_6:
        /*0028*/ 	.word	index@(_Z11BlockReduceILi1024ELi128EEvPi)
        /*002c*/ 	.word	0x00000000


	//----- nvinfo : EIATTR_REGCOUNT
	.align		4
.L_7:
        /*0030*/ 	.byte	0x04, 0x2f
        /*0032*/ 	.short	(.L_9 - .L_8)
	.align		4
.L_8:
        /*0034*/ 	.word	index@(_Z11BlockReduceILi1024ELi1EEvPi)
        /*0038*/ 	.word	0x0000000b


	//----- nvinfo : EIATTR_FRAME_SIZE
	.align		4
.L_9:
        /*003c*/ 	.byte	0x04, 0x11
        /*003e*/ 	.short	(.L_11 - .L_10)
	.align		4
.L_10:
        /*0040*/ 	.word	index@(_Z11BlockReduceILi1024ELi1EEvPi)
        /*0044*/ 	.word	0x00000000


	//----- nvinfo : EIATTR_MIN_STACK_SIZE
	.align		4
.L_11:
        /*0048*/ 	.byte	0x04, 0x12
        /*004a*/ 	.short	(.L_13 - .L_12)
	.align		4
.L_12:
        /*004c*/ 	.word	index@(_Z11BlockReduceILi1024ELi1EEvPi)
        /*0050*/ 	.word	0x00000000


	//----- nvinfo : EIATTR_MIN_STACK_SIZE
	.align		4
.L_13:
        /*0054*/ 	.byte	0x04, 0x12
        /*0056*/ 	.short	(.L_15 - .L_14)
	.align		4
.L_14:
        /*0058*/ 	.word	index@(_Z11BlockReduceILi1024ELi128EEvPi)
        /*005c*/ 	.word	0x00000000


	//----- nvinfo : EIATTR_MIN_STACK_SIZE
	.align		4
.L_15:
        /*0060*/ 	.byte	0x04, 0x12
        /*0062*/ 	.short	(.L_17 - .L_16)
	.align		4
.L_16:
        /*0064*/ 	.word	index@(_Z11BlockReduceILi1024ELi131072EEvPi)
        /*0068*/ 	.word	0x00000000
.L_17:


//--------------------- .nv.compat                --------------------------
	.section	.nv.compat,"",@"SHT_CUDA_COMPAT_INFO"
	.align	4
        /*0000*/ 	.byte	0x02, 0x09, 0x00, 0x00, 0x02, 0x02, 0x01, 0x00, 0x02, 0x05, 0x05, 0x00, 0x03, 0x07, 0x01, 0x01
        /*0010*/ 	.byte	0x02, 0x03, 0x00, 0x00, 0x02, 0x06, 0x01, 0x00, 0x04, 0x0b, 0x08, 0x00, 0x09, 0x00, 0x00, 0x00
        /*0020*/ 	.byte	0x00, 0x00, 0x00, 0x00


//--------------------- .nv.info._Z11BlockReduceILi1024ELi1EEvPi --------------------------
	.section	.nv.info._Z11BlockReduceILi1024ELi1EEvPi,"",@"SHT_CUDA_INFO"
	.sectionflags	@""
	.align	4


	//----- nvinfo : EIATTR_CUDA_API_VERSION
	.align		4
        /*0000*/ 	.byte	0x04, 0x37
        /*0002*/ 	.short	(.L_19 - .L_18)
.L_18:
        /*0004*/ 	.word	0x00000082


	//----- nvinfo : EIATTR_KPARAM_INFO
	.align		4
.L_19:
        /*0008*/ 	.byte	0x04, 0x17
        /*000a*/ 	.short	(.L_21 - .L_20)
.L_20:
        /*000c*/ 	.word	0x00000000
        /*0010*/ 	.short	0x0000
        /*0012*/ 	.short	0x0000
        /*0014*/ 	.byte	0x00, 0xf5, 0x21, 0x00


	//----- nvinfo : EIATTR_SPARSE_MMA_MASK
	.align		4
.L_21:
        /*0018*/ 	.byte	0x03, 0x50
        /*001a*/ 	.short	0x0000


	//----- nvinfo : EIATTR_MAXREG_COUNT
	.align		4
        /*001c*/ 	.byte	0x03, 0x1b
        /*001e*/ 	.short	0x00ff


	//----- nvinfo : EIATTR_NUM_BARRIERS
	.align		4
        /*0020*/ 	.byte	0x02, 0x4c
        /*0022*/ 	.byte	0x01
	.zero		1


	//----- nvinfo : EIATTR_MERCURY_ISA_VERSION
	.align		4
        /*0024*/ 	.byte	0x03, 0x5f
        /*0026*/ 	.short	0x0101


	//----- nvinfo : EIATTR_VRC_CTA_INIT_COUNT
	.align		4
        /*0028*/ 	.byte	0x02, 0x4a
	.zero		1
	.zero		1


	//----- nvinfo : EIATTR_EXIT_INSTR_OFFSETS
	.align		4
        /*002c*/ 	.byte	0x04, 0x1c
        /*002e*/ 	.short	(.L_23 - .L_22)


	//   ....[0]....
.L_22:
        /*0030*/ 	.word	0x000004c0


	//   ....[1]....
        /*0034*/ 	.word	0x00000510


	//----- nvinfo : EIATTR_CBANK_PARAM_SIZE
	.align		4
.L_23:
        /*0038*/ 	.byte	0x03, 0x19
        /*003a*/ 	.short	0x0008


	//----- nvinfo : EIATTR_PARAM_CBANK
	.align		4
        /*003c*/ 	.byte	0x04, 0x0a
        /*003e*/ 	.short	(.L_25 - .L_24)
	.align		4
.L_24:
        /*0040*/ 	.word	index@(.nv.constant0._Z11BlockReduceILi1024ELi1EEvPi)
        /*0044*/ 	.short	0x0380
        /*0046*/ 	.short	0x0008


	//----- nvinfo : EIATTR_SW_WAR
	.align		4
.L_25:
        /*0048*/ 	.byte	0x04, 0x36
        /*004a*/ 	.short	(.L_27 - .L_26)
.L_26:
        /*004c*/ 	.word	0x00000008
.L_27:


//--------------------- .nv.info._Z11BlockReduceILi1024ELi128EEvPi --------------------------
	.section	.nv.info._Z11BlockReduceILi1024ELi128EEvPi,"",@"SHT_CUDA_INFO"
	.sectionflags	@""
	.align	4


	//----- nvinfo : EIATTR_CUDA_API_VERSION
	.align		4
        /*0000*/ 	.byte	0x04, 0x37
        /*0002*/ 	.short	(.L_29 - .L_28)
.L_28:
        /*0004*/ 	.word	0x00000082


	//----- nvinfo : EIATTR_KPARAM_INFO
	.align		4
.L_29:
        /*0008*/ 	.byte	0x04, 0x17
        /*000a*/ 	.short	(.L_31 - .L_30)
.L_30:
        /*000c*/ 	.word	0x00000000
        /*0010*/ 	.short	0x0000
        /*0012*/ 	.short	0x0000
        /*0014*/ 	.byte	0x00, 0xf5, 0x21, 0x00


	//----- nvinfo : EIATTR_SPARSE_MMA_MASK
	.align		4
.L_31:
        /*0018*/ 	.byte	0x03, 0x50
        /*001a*/ 	.short	0x0000


	//----- nvinfo : EIATTR_MAXREG_COUNT
	.align		4
        /*001c*/ 	.byte	0x03, 0x1b
        /*001e*/ 	.short	0x00ff


	//----- nvinfo : EIATTR_NUM_BARRIERS
	.align		4
        /*0020*/ 	.byte	0x02, 0x4c
        /*0022*/ 	.byte	0x01
	.zero		1


	//----- nvinfo : EIATTR_MERCURY_ISA_VERSION
	.align		4
        /*0024*/ 	.byte	0x03, 0x5f
        /*0026*/ 	.short	0x0101


	//----- nvinfo : EIATTR_VRC_CTA_INIT_COUNT
	.align		4
        /*0028*/ 	.byte	0x02, 0x4a
	.zero		1
	.zero		1


	//----- nvinfo : EIATTR_EXIT_INSTR_OFFSETS
	.align		4
        /*002c*/ 	.byte	0x04, 0x1c
        /*002e*/ 	.short	(.L_33 - .L_32)


	//   ....[0]....
.L_32:
        /*0030*/ 	.word	0x000004c0


	//   ....[1]....
        /*0034*/ 	.word	0x00000510


	//----- nvinfo : EIATTR_CBANK_PARAM_SIZE
	.align		4
.L_33:
        /*0038*/ 	.byte	0x03, 0x19
        /*003a*/ 	.short	0x0008


	//----- nvinfo : EIATTR_PARAM_CBANK
	.align		4
        /*003c*/ 	.byte	0x04, 0x0a
        /*003e*/ 	.short	(.L_35 - .L_34)
	.align		4
.L_34:
        /*0040*/ 	.word	index@(.nv.constant0._Z11BlockReduceILi1024ELi128EEvPi)
        /*0044*/ 	.short	0x0380
        /*0046*/ 	.short	0x0008


	//----- nvinfo : EIATTR_SW_WAR
	.align		4
.L_35:
        /*0048*/ 	.byte	0x04, 0x36
        /*004a*/ 	.short	(.L_37 - .L_36)
.L_36:
        /*004c*/ 	.word	0x00000008
.L_37:


//--------------------- .nv.info._Z11BlockReduceILi1024ELi131072EEvPi --------------------------
	.section	.nv.info._Z11BlockReduceILi1024ELi131072EEvPi,"",@"SHT_CUDA_INFO"
	.sectionflags	@""
	.align	4


	//----- nvinfo : EIATTR_CUDA_API_VERSION
	.align		4
        /*0000*/ 	.byte	0x04, 0x37
        /*0002*/ 	.short	(.L_39 - .L_38)
.L_38:
        /*0004*/ 	.word	0x00000082


	//----- nvinfo : EIATTR_KPARAM_INFO
	.align		4
.L_39:
        /*0008*/ 	.byte	0x04, 0x17
        /*000a*/ 	.short	(.L_41 - .L_40)
.L_40:
        /*000c*/ 	.word	0x00000000
        /*0010*/ 	.short	0x0000
        /*0012*/ 	.short	0x0000
        /*0014*/ 	.byte	0x00, 0xf5, 0x21, 0x00


	//----- nvinfo : EIATTR_SPARSE_MMA_MASK
	.align		4
.L_41:
        /*0018*/ 	.byte	0x03, 0x50
        /*001a*/ 	.short	0x0000


	//----- nvinfo : EIATTR_MAXREG_COUNT
	.align		4
        /*001c*/ 	.byte	0x03, 0x1b
        /*001e*/ 	.short	0x00ff


	//----- nvinfo : EIATTR_NUM_BARRIERS
	.align		4
        /*0020*/ 	.byte	0x02, 0x4c
        /*0022*/ 	.byte	0x01
	.zero		1


	//----- nvinfo : EIATTR_MERCURY_ISA_VERSION
	.align		4
        /*0024*/ 	.byte	0x03, 0x5f
        /*0026*/ 	.short	0x0101


	//----- nvinfo : EIATTR_VRC_CTA_INIT_COUNT
	.align		4
        /*0028*/ 	.byte	0x02, 0x4a
	.zero		1
	.zero		1


	//----- nvinfo : EIATTR_EXIT_INSTR_OFFSETS
	.align		4
        /*002c*/ 	.byte	0x04, 0x1c
        /*002e*/ 	.short	(.L_43 - .L_42)


	//   ....[0]....
.L_42:
        /*0030*/ 	.word	0x000004b0


	//   ....[1]....
        /*0034*/ 	.word	0x000004f0


	//----- nvinfo : EIATTR_CBANK_PARAM_SIZE
	.align		4
.L_43:
        /*0038*/ 	.byte	0x03, 0x19
        /*003a*/ 	.short	0x0008


	//----- nvinfo : EIATTR_PARAM_CBANK
	.align		4
        /*003c*/ 	.byte	0x04, 0x0a
        /*003e*/ 	.short	(.L_45 - .L_44)
	.align		4
.L_44:
        /*0040*/ 	.word	index@(.nv.constant0._Z11BlockReduceILi1024ELi131072EEvPi)
        /*0044*/ 	.short	0x0380
        /*0046*/ 	.short	0x0008


	//----- nvinfo : EIATTR_SW_WAR
	.align		4
.L_45:
        /*0048*/ 	.byte	0x04, 0x36
        /*004a*/ 	.short	(.L_47 - .L_46)
.L_46:
        /*004c*/ 	.word	0x00000008
.L_47:


//--------------------- .nv.callgraph             --------------------------
	.section	.nv.callgraph,"",@"SHT_CUDA_CALLGRAPH"
	.align	4
	.sectionentsize	8
	.align		4
        /*0000*/ 	.word	0x00000000
	.align		4
        /*0004*/ 	.word	0xffffffff
	.align		4
        /*0008*/ 	.word	0x00000000
	.align		4
        /*000c*/ 	.word	0xfffffffe
	.align		4
        /*0010*/ 	.word	0x00000000
	.align		4
        /*0014*/ 	.word	0xfffffffd
	.align		4
        /*0018*/ 	.word	0x00000000
	.align		4
        /*001c*/ 	.word	0xfffffffc


//--------------------- .text._Z11BlockReduceILi1024ELi1EEvPi --------------------------
	.section	.text._Z11BlockReduceILi1024ELi1EEvPi,"ax",@progbits
	.align	128
        .global         _Z11BlockReduceILi1024ELi1EEvPi
        .type           _Z11BlockReduceILi1024ELi1EEvPi,@function
        .size           _Z11BlockReduceILi1024ELi1EEvPi,(.L_x_3 - _Z11BlockReduceILi1024ELi1EEvPi)
        .other          _Z11BlockReduceILi1024ELi1EEvPi,@"STO_CUDA_ENTRY STV_DEFAULT"
_Z11BlockReduceILi1024ELi1EEvPi:
.text._Z11BlockReduceILi1024ELi1EEvPi:
[----:B------:R-:W-:Y:S01]  /*0000*/  LDC R1, c[0x0][0x37c] ;  /* 0x0000df00ff017b82 */ /* 0x000fe20000000800 */
[----:B------:R-:W0:Y:S01]  /*0010*/  S2R R8, SR_TID.X ;  /* 0x0000000000087919 */ /* 0x000e220000002100 */
[----:B------:R-:W1:Y:S01]  /*0020*/  LDCU.64 UR6, c[0x0][0x358] ;  /* 0x00006b00ff0677ac */ /* 0x000e620008000a00 */
[----:B------:R-:W2:Y:S01]  /*0030*/  S2R R0, SR_CTAID.X ;  /* 0x0000000000007919 */ /* 0x000ea20000002500 */
[----:B0-----:R-:W-:-:S13]  /*0040*/  ISETP.NE.AND P0, PT, R8, RZ, PT ;  /* 0x000000ff0800720c */ /* 0x001fda0003f05270 */
[----:B------:R-:W2:Y:S08]  /*0050*/  @!P0 LDC R3, c[0x0][0x360] ;  /* 0x0000d800ff038b82 */ /* 0x000eb00000000800 */
[----:B------:R-:W0:Y:S01]  /*0060*/  @!P0 LDC.64 R4, c[0x0][0x380] ;  /* 0x0000e000ff048b82 */ /* 0x000e220000000a00 */
[----:B--2---:R-:W-:-:S04]  /*0070*/  @!P0 IMAD R3, R0, R3, RZ ;  /* 0x0000000300038224 */ /* 0x004fc800078e02ff */
[----:B0-----:R-:W-:-:S06]  /*0080*/  @!P0 IMAD.WIDE R4, R3, 0x4, R4 ;  /* 0x0000000403048825 */ /* 0x001fcc00078e0204 */
[----:B-1----:R-:W2:Y:S01]  /*0090*/  @!P0 LDG.E R4, desc[UR6][R4.64] ;  /* 0x0000000604048981 */ /* 0x002ea2000c1e1900 */
[----:B------:R-:W0:Y:S01]  /*00a0*/  S2UR UR5, SR_CgaCtaId ;  /* 0x00000000000579c3 */ /* 0x000e220000008800 */
[----:B------:R-:W-:Y:S01]  /*00b0*/  UMOV UR4, 0x400 ;  /* 0x0000040000047882 */ /* 0x000fe20000000000 */
[C---:B------:R-:W-:Y:S02]  /*00c0*/  ISETP.GT.U32.AND P1, PT, R8.reuse, 0x1ff, PT ;  /* 0x000001ff0800780c */ /* 0x040fe40003f24070 */
[----:B------:R-:W-:Y:S01]  /*00d0*/  ISETP.GT.U32.AND P2, PT, R8, 0xff, PT ;  /* 0x000000ff0800780c */ /* 0x000fe20003f44070 */
[----:B0-----:R-:W-:-:S06]  /*00e0*/  ULEA UR4, UR5, UR4, 0x18 ;  /* 0x0000000405047291 */ /* 0x001fcc000f8ec0ff */
[----:B------:R-:W-:-:S03]  /*00f0*/  LEA R2, R8, UR4, 0x2 ;  /* 0x0000000408027c11 */ /* 0x000fc6000f8e10ff */
[----:B--2---:R-:W-:Y:S04]  /*0100*/  @!P0 STS [UR4], R4 ;  /* 0x00000004ff008988 */ /* 0x004fe80008000804 */
[----:B------:R-:W-:Y:S01]  /*0110*/  @P0 STS [R2], RZ ;  /* 0x000000ff02000388 */ /* 0x000fe20000000800 */
[----:B------:R-:W-:Y:S06]  /*0120*/  BAR.SYNC.DEFER_BLOCKING 0x0 ;  /* 0x0000000000007b1d */ /* 0x000fec0000010000 */
[----:B------:R-:W-:Y:S04]  /*0130*/  @!P1 LDS R3, [R2+0x800] ;  /* 0x0008000002039984 */ /* 0x000fe80000000800 */
[----:B------:R-:W0:Y:S02]  /*0140*/  @!P1 LDS R6, [R2] ;  /* 0x0000000002069984 */ /* 0x000e240000000800 */
[----:B0-----:R-:W-:-:S05]  /*0150*/  @!P1 IMAD.IADD R3, R3, 0x1, R6 ;  /* 0x0000000103039824 */ /* 0x001fca00078e0206 */
[----:B------:R-:W-:Y:S01]  /*0160*/  @!P1 STS [R2], R3 ;  /* 0x0000000302009388 */ /* 0x000fe20000000800 */
[----:B------:R-:W-:Y:S01]  /*0170*/  BAR.SYNC.DEFER_BLOCKING 0x0 ;  /* 0x0000000000007b1d */ /* 0x000fe20000010000 */
[----:B------:R-:W-:-:S05]  /*0180*/  ISETP.GT.U32.AND P1, PT, R8, 0x7f, PT ;  /* 0x0000007f0800780c */ /* 0x000fca0003f24070 */
        /* <DEDUP_REMOVED lines=26> */
[----:B0-----:R-:W-:-:S05]  /*0330*/  @!P2 IADD3 R7, PT, PT, R4, R7, RZ ;  /* 0x000000070407a210 */ /* 0x001fca0007ffe0ff */
        /* <DEDUP_REMOVED lines=13> */
[----:B------:R-:W-:Y:S06]  /*0410*/  BAR.SYNC.DEFER_BLOCKING 0x0 ;  /* 0x0000000000007b1d */ /* 0x000fec0000010000 */
[----:B------:R-:W-:Y:S04]  /*0420*/  @!P1 LDS R4, [R2+0x8] ;  /* 0x0000080002049984 */ /* 0x000fe80000000800 */
[----:B------:R-:W0:Y:S02]  /*0430*/  @!P1 LDS R7, [R2] ;  /* 0x0000000002079984 */ /* 0x000e240000000800 */
[----:B0-----:R-:W-:-:S05]  /*0440*/  @!P1 IADD3 R7, PT, PT, R4, R7, RZ ;  /* 0x0000000704079210 */ /* 0x001fca0007ffe0ff */
[----:B------:R-:W-:Y:S01]  /*0450*/  @!P1 STS [R2], R7 ;  /* 0x0000000702009388 */ /* 0x000fe20000000800 */
[----:B------:R-:W-:Y:S06]  /*0460*/  BAR.SYNC.DEFER_BLOCKING 0x0 ;  /* 0x0000000000007b1d */ /* 0x000fec0000010000 */
[----:B------:R-:W-:Y:S04]  /*0470*/  @!P0 LDS R3, [UR4+0x4] ;  /* 0x00000404ff038984 */ /* 0x000fe80008000800 */
[----:B------:R-:W0:Y:S02]  /*0480*/  @!P0 LDS R4, [R2] ;  /* 0x0000000002048984 */ /* 0x000e240000000800 */
[----:B0-----:R-:W-:-:S05]  /*0490*/  @!P0 IMAD.IADD R3, R3, 0x1, R4 ;  /* 0x0000000103038824 */ /* 0x001fca00078e0204 */
[----:B------:R0:W-:Y:S01]  /*04a0*/  @!P0 STS [R2], R3 ;  /* 0x0000000302008388 */ /* 0x0001e20000000800 */
[----:B------:R-:W-:Y:S06]  /*04b0*/  BAR.SYNC.DEFER_BLOCKING 0x0 ;  /* 0x0000000000007b1d */ /* 0x000fec0000010000 */
[----:B------:R-:W-:Y:S05]  /*04c0*/  @P0 EXIT ;  /* 0x000000000000094d */ /* 0x000fea0003800000 */
[----:B------:R-:W1:Y:S01]  /*04d0*/  LDS R5, [UR4] ;  /* 0x00000004ff057984 */ /* 0x000e620008000800 */
[----:B0-----:R-:W0:Y:S02]  /*04e0*/  LDC.64 R2, c[0x0][0x380] ;  /* 0x0000e000ff027b82 */ /* 0x001e240000000a00 */
[----:B0-----:R-:W-:-:S05]  /*04f0*/  IMAD.WIDE.U32 R2, R0, 0x4, R2 ;  /* 0x0000000400027825 */ /* 0x001fca00078e0002 */
[----:B-1----:R-:W-:Y:S01]  /*0500*/  STG.E desc[UR6][R2.64], R5 ;  /* 0x0000000502007986 */ /* 0x002fe2000c101906 */
[----:B------:R-:W-:Y:S05]  /*0510*/  EXIT ;  /* 0x000000000000794d */ /* 0x000fea0003800000 */
.L_x_0:
[----:B------:R-:W-:-:S00]  /*0520*/  BRA `(.L_x_0) ;  /* 0xfffffffc00fc7947 */ /* 0x000fc0000383ffff */
[----:B------:R-:W-:-:S00]  /*0530*/  NOP ;  /* 0x0000000000007918 */ /* 0x000fc00000000000 */
        /* <DEDUP_REMOVED lines=12> */
.L_x_3:


//--------------------- .text._Z11BlockReduceILi1024ELi128EEvPi --------------------------
	.section	.text._Z11BlockReduceILi1024ELi128EEvPi,"ax",@progbits
	.align	128
        .global         _Z11BlockReduceILi1024ELi128EEvPi
        .type           _Z11BlockReduceILi1024ELi128EEvPi,@function
        .size           _Z11BlockReduceILi1024ELi128EEvPi,(.L_x_4 - _Z11BlockReduceILi1024ELi128EEvPi)
        .other          _Z11BlockReduceILi1024ELi128EEvPi,@"STO_CUDA_ENTRY STV_DEFAULT"
_Z11BlockReduceILi1024ELi128EEvPi:
.text._Z11BlockReduceILi1024ELi128EEvPi:
[----:B------:R-:W-:Y:S01]  /*0000*/  LDC R1, c[0x0][0x37c] ;  /* 0x0000df00ff017b82 */ /* 0x000fe20000000800 */
[----:B------:R-:W0:Y:S01]  /*0010*/  S2R R3, SR_TID.X ;  /* 0x0000000000037919 */ /* 0x000e220000002100 */
[----:B------:R-:W1:Y:S01]  /*0020*/  LDCU.64 UR6, c[0x0][0x358] ;  /* 0x00006b00ff0677ac */ /* 0x000e620008000a00 */
[----:B------:R-:W2:Y:S01]  /*0030*/  S2R R0, SR_CTAID.X ;  /* 0x0000000000007919 */ /* 0x000ea20000002500 */
[----:B0-----:R-:W-:-:S13]  /*0040*/  ISETP.GT.U32.AND P0, PT, R3, 0x7f, PT ;  /* 0x0000007f0300780c */ /* 0x001fda0003f04070 */
[----:B------:R-:W2:Y:S08]  /*0050*/  @!P0 LDC R7, c[0x0][0x360] ;  /* 0x0000d800ff078b82 */ /* 0x000eb00000000800 */
[----:B------:R-:W0:Y:S01]  /*0060*/  @!P0 LDC.64 R4, c[0x0][0x380] ;  /* 0x0000e000ff048b82 */ /* 0x000e220000000a00 */
[----:B--2---:R-:W-:-:S04]  /*0070*/  @!P0 IMAD R7, R0, R7, R3 ;  /* 0x0000000700078224 */ /* 0x004fc800078e0203 */
[----:B0-----:R-:W-:-:S06]  /*0080*/  @!P0 IMAD.WIDE R4, R7, 0x4, R4 ;  /* 0x0000000407048825 */ /* 0x001fcc00078e0204 */
[----:B-1----:R-:W2:Y:S01]  /*0090*/  @!P0 LDG.E R5, desc[UR6][R4.64] ;  /* 0x0000000604058981 */ /* 0x002ea2000c1e1900 */
[----:B------:R-:W0:Y:S01]  /*00a0*/  S2UR UR5, SR_CgaCtaId ;  /* 0x00000000000579c3 */ /* 0x000e220000008800 */
[----:B------:R-:W-:Y:S01]  /*00b0*/  UMOV UR4, 0x400 ;  /* 0x0000040000047882 */ /* 0x000fe20000000000 */
[C---:B------:R-:W-:Y:S02]  /*00c0*/  ISETP.GT.U32.AND P1, PT, R3.reuse, 0x1ff, PT ;  /* 0x000001ff0300780c */ /* 0x040fe40003f24070 */
[----:B------:R-:W-:Y:S01]  /*00d0*/  ISETP.GT.U32.AND P2, PT, R3, 0xff, PT ;  /* 0x000000ff0300780c */ /* 0x000fe20003f44070 */
[----:B0-----:R-:W-:-:S06]  /*00e0*/  ULEA UR4, UR5, UR4, 0x18 ;  /* 0x0000000405047291 */ /* 0x001fcc000f8ec0ff */
[----:B------:R-:W-:-:S05]  /*00f0*/  LEA R2, R3, UR4, 0x2 ;  /* 0x0000000403027c11 */ /* 0x000fca000f8e10ff */
[----:B--2---:R-:W-:Y:S04]  /*0100*/  @!P0 STS [R2], R5 ;  /* 0x0000000502008388 */ /* 0x004fe80000000800 */
        /* <DEDUP_REMOVED lines=48> */
[----:B------:R-:W-:-:S05]  /*0410*/  ISETP.NE.AND P1, PT, R3, RZ, PT ;  /* 0x000000ff0300720c */ /* 0x000fca0003f25270 */
        /* <DEDUP_REMOVED lines=16> */
.L_x_1:
        /* <DEDUP_REMOVED lines=14> */
.L_x_4:


//--------------------- .text._Z11BlockReduceILi1024ELi131072EEvPi --------------------------
	.section	.text._Z11BlockReduceILi1024ELi131072EEvPi,"ax",@progbits
	.align	128
        .global         _Z11BlockReduceILi1024ELi131072EEvPi
        .type           _Z11BlockReduceILi1024ELi131072EEvPi,@function
        .size           _Z11BlockReduceILi1024ELi131072EEvPi,(.L_x_5 - _Z11BlockReduceILi1024ELi131072EEvPi)
        .other          _Z11BlockReduceILi1024ELi131072EEvPi,@"STO_CUDA_ENTRY STV_DEFAULT"
_Z11BlockReduceILi1024ELi131072EEvPi:
.text._Z11BlockReduceILi1024ELi131072EEvPi:
[----:B------:R-:W-:Y:S01]  /*0000*/  LDC R1, c[0x0][0x37c] ;  /* 0x0000df00ff017b82 */ /* 0x000fe20000000800 */
[----:B------:R-:W0:Y:S07]  /*0010*/  S2R R0, SR_TID.X ;  /* 0x0000000000007919 */ /* 0x000e2e0000002100 */
[----:B------:R-:W1:Y:S01]  /*0020*/  LDC.64 R2, c[0x0][0x380] ;  /* 0x0000e000ff027b82 */ /* 0x000e620000000a00 */
[----:B------:R-:W0:Y:S01]  /*0030*/  LDCU UR4, c[0x0][0x360] ;  /* 0x00006c00ff0477ac */ /* 0x000e220008000800 */
[----:B------:R-:W0:Y:S01]  /*0040*/  S2R R5, SR_CTAID.X ;  /* 0x0000000000057919 */ /* 0x000e220000002500 */
[----:B------:R-:W2:Y:S01]  /*0050*/  LDCU.64 UR6, c[0x0][0x358] ;  /* 0x00006b00ff0677ac */ /* 0x000ea20008000a00 */
[----:B0-----:R-:W-:-:S04]  /*0060*/  IMAD R7, R5, UR4, R0 ;  /* 0x0000000405077c24 */ /* 0x001fc8000f8e0200 */
[----:B-1----:R-:W-:-:S06]  /*0070*/  IMAD.WIDE R6, R7, 0x4, R2 ;  /* 0x0000000407067825 */ /* 0x002fcc00078e0202 */
[----:B--2---:R-:W2:Y:S01]  /*0080*/  LDG.E R7, desc[UR6][R6.64] ;  /* 0x0000000606077981 */ /* 0x004ea2000c1e1900 */
[----:B------:R-:W0:Y:S01]  /*0090*/  S2UR UR5, SR_CgaCtaId ;  /* 0x00000000000579c3 */ /* 0x000e220000008800 */
[----:B------:R-:W-:Y:S01]  /*00a0*/  UMOV UR4, 0x400 ;  /* 0x0000040000047882 */ /* 0x000fe20000000000 */
[C---:B------:R-:W-:Y:S02]  /*00b0*/  ISETP.GT.U32.AND P0, PT, R0.reuse, 0x1ff, PT ;  /* 0x000001ff0000780c */ /* 0x040fe40003f04070 */
[----:B------:R-:W-:Y:S01]  /*00c0*/  ISETP.GT.U32.AND P1, PT, R0, 0xff, PT ;  /* 0x000000ff0000780c */ /* 0x000fe20003f24070 */
[----:B0-----:R-:W-:-:S06]  /*00d0*/  ULEA UR4, UR5, UR4, 0x18 ;  /* 0x0000000405047291 */ /* 0x001fcc000f8ec0ff */
[----:B------:R-:W-:-:S05]  /*00e0*/  LEA R4, R0, UR4, 0x2 ;  /* 0x0000000400047c11 */ /* 0x000fca000f8e10ff */
[----:B--2---:R-:W-:Y:S01]  /*00f0*/  STS [R4], R7 ;  /* 0x0000000704007388 */ /* 0x004fe20000000800 */
        /* <DEDUP_REMOVED lines=61> */
[----:B------:R-:W-:-:S05]  /*04d0*/  IMAD.WIDE.U32 R2, R5, 0x4, R2 ;  /* 0x0000000405027825 */ /* 0x000fca00078e0002 */
[----:B-1----:R-:W-:Y:S01]  /*04e0*/  STG.E desc[UR6][R2.64], R7 ;  /* 0x0000000702007986 */ /* 0x002fe2000c101906 */
[----:B------:R-:W-:Y:S05]  /*04f0*/  EXIT ;  /* 0x000000000000794d */ /* 0x000fea0003800000 */
.L_x_2:
        /* <DEDUP_REMOVED lines=16> */
.L_x_5:


//--------------------- .nv.shared._Z11BlockReduceILi1024ELi1EEvPi --------------------------
	.section	.nv.shared._Z11BlockReduceILi1024ELi1EEvPi,"aw",@nobits
	.sectionflags	@""
	.align	4
.nv.shared._Z11BlockReduceILi1024ELi1EEvPi:
	.zero		5120


//--------------------- .nv.shared.reserved.0     --------------------------
	.section	.nv.shared.reserved.0,"aw",@nobits
	.weak		__nv_reservedSMEM_offset_0_alias
	.size		__nv_reservedSMEM_offset_0_alias, 0, 64
	.other		__nv_reservedSMEM_offset_0_alias,@"STO_CUDA_RESERVED_SHARED STV_DEFAULT"
__nv_reservedSMEM_offset_0_alias:
	.zero		0
	.zero		64


//--------------------- .nv.shared._Z11BlockReduceILi1024ELi128EEvPi --------------------------
	.section	.nv.shared._Z11BlockReduceILi1024ELi128EEvPi,"aw",@nobits
	.sectionflags	@""
	.align	4
.nv.shared._Z11BlockReduceILi1024ELi128EEvPi:
	.zero		5120


//--------------------- .nv.shared._Z11BlockReduceILi1024ELi131072EEvPi --------------------------
	.section	.nv.shared._Z11BlockReduceILi1024ELi131072EEvPi,"aw",@nobits
	.sectionflags	@""
	.align	4
.nv.shared._Z11BlockReduceILi1024ELi131072EEvPi:
	.zero		5120


//--------------------- .nv.constant0._Z11BlockReduceILi1024ELi1EEvPi --------------------------
	.section	.nv.constant0._Z11BlockReduceILi1024ELi1EEvPi,"a",@progbits
	.sectionflags	@""
	.align	4
.nv.constant0._Z11BlockReduceILi1024ELi1EEvPi:
	.zero		904


//--------------------- .nv.constant0._Z11BlockReduceILi1024ELi128EEvPi --------------------------
	.section	.nv.constant0._Z11BlockReduceILi1024ELi128EEvPi,"a",@progbits
	.sectionflags	@""
	.align	4
.nv.constant0._Z11BlockReduceILi1024ELi128EEvPi:
	.zero		904


//--------------------- .nv.constant0._Z11BlockReduceILi1024ELi131072EEvPi --------------------------
	.section	.nv.constant0._Z11BlockReduceILi1024ELi131072EEvPi,"a",@progbits
	.sectionflags	@""
	.align	4
.nv.constant0._Z11BlockReduceILi1024ELi131072EEvPi:
	.zero		904


//--------------------- SYMBOLS --------------------------

	.type		.nv.reservedSmem.offset0,@object
	.size		.nv.reservedSmem.offset0,0x4
	.type		.nv.reservedSmem.cap,@object
	.size		.nv.reservedSmem.cap,0x4
